	.headerflags	@"EF_CUDA_TEXMODE_UNIFIED EF_CUDA_64BIT_ADDRESS EF_CUDA_ACCELERATORS EF_CUDA_SM90 EF_CUDA_VIRTUAL_SM(EF_CUDA_SM90)"
	.elftype	@"ET_EXEC"


//--------------------- .nv.info                  --------------------------
	.section	.nv.info,"",@"SHT_CUDA_INFO"
	.align	4


	//----- nvinfo : EIATTR_REGCOUNT
	.align		4
        /*0000*/ 	.byte	0x04, 0x2f
        /*0002*/ 	.short	(.L_3 - .L_2)
	.align		4
.L_2:
        /*0004*/ 	.word	index@(triton_poi_fused__native_batch_norm_legit_no_training_convolution_elu_0)
        /*0008*/ 	.word	0x00000020


	//----- nvinfo : EIATTR_MIN_STACK_SIZE
	.align		4
.L_3:
        /*000c*/ 	.byte	0x04, 0x12
        /*000e*/ 	.short	(.L_5 - .L_4)
	.align		4
.L_4:
        /*0010*/ 	.word	index@(triton_poi_fused__native_batch_norm_legit_no_training_convolution_elu_0)
        /*0014*/ 	.word	0x00000000


	//----- nvinfo : EIATTR_FRAME_SIZE
	.align		4
.L_5:
        /*0018*/ 	.byte	0x04, 0x11
        /*001a*/ 	.short	(.L_7 - .L_6)
	.align		4
.L_6:
        /*001c*/ 	.word	index@(triton_poi_fused__native_batch_norm_legit_no_training_convolution_elu_0)
        /*0020*/ 	.word	0x00000000


	//----- nvinfo : EIATTR_MIN_STACK_SIZE
	.align		4
.L_7:
        /*0024*/ 	.byte	0x04, 0x12
        /*0026*/ 	.short	(.L_9 - .L_8)
	.align		4
.L_8:
        /*0028*/ 	.word	index@(triton_poi_fused__native_batch_norm_legit_no_training_convolution_elu_0)
        /*002c*/ 	.word	0x00000000
.L_9:


//--------------------- .nv.info.triton_poi_fused__native_batch_norm_legit_no_training_convolution_elu_0 --------------------------
	.section	.nv.info.triton_poi_fused__native_batch_norm_legit_no_training_convolution_elu_0,"",@"SHT_CUDA_INFO"
	.sectionflags	@""
	.align	4


	//----- nvinfo : EIATTR_CUDA_API_VERSION
	.align		4
        /*0000*/ 	.byte	0x04, 0x37
        /*0002*/ 	.short	(.L_11 - .L_10)
.L_10:
        /*0004*/ 	.word	0x0000007c


	//----- nvinfo : EIATTR_KPARAM_INFO
	.align		4
.L_11:
        /*0008*/ 	.byte	0x04, 0x17
        /*000a*/ 	.short	(.L_13 - .L_12)
.L_12:
        /*000c*/ 	.word	0x00000000
        /*0010*/ 	.short	0x0007
        /*0012*/ 	.short	0x0038
        /*0014*/ 	.byte	0x00, 0xf0, 0x11, 0x00


	//----- nvinfo : EIATTR_KPARAM_INFO
	.align		4
.L_13:
        /*0018*/ 	.byte	0x04, 0x17
        /*001a*/ 	.short	(.L_15 - .L_14)
.L_14:
        /*001c*/ 	.word	0x00000000
        /*0020*/ 	.short	0x0006
        /*0022*/ 	.short	0x0030
        /*0024*/ 	.byte	0x00, 0xf4, 0x21, 0x00


	//----- nvinfo : EIATTR_KPARAM_INFO
	.align		4
.L_15:
        /*0028*/ 	.byte	0x04, 0x17
        /*002a*/ 	.short	(.L_17 - .L_16)
.L_16:
        /*002c*/ 	.word	0x00000000
        /*0030*/ 	.short	0x0005
        /*0032*/ 	.short	0x0028
        /*0034*/ 	.byte	0x00, 0xf4, 0x21, 0x00


	//----- nvinfo : EIATTR_KPARAM_INFO
	.align		4
.L_17:
        /*0038*/ 	.byte	0x04, 0x17
        /*003a*/ 	.short	(.L_19 - .L_18)
.L_18:
        /*003c*/ 	.word	0x00000000
        /*0040*/ 	.short	0x0004
        /*0042*/ 	.short	0x0020
        /*0044*/ 	.byte	0x00, 0xf4, 0x21, 0x00


	//----- nvinfo : EIATTR_KPARAM_INFO
	.align		4
.L_19:
        /*0048*/ 	.byte	0x04, 0x17
        /*004a*/ 	.short	(.L_21 - .L_20)
.L_20:
        /*004c*/ 	.word	0x00000000
        /*0050*/ 	.short	0x0003
        /*0052*/ 	.short	0x0018
        /*0054*/ 	.byte	0x00, 0xf4, 0x21, 0x00


	//----- nvinfo : EIATTR_KPARAM_INFO
	.align		4
.L_21:
        /*0058*/ 	.byte	0x04, 0x17
        /*005a*/ 	.short	(.L_23 - .L_22)
.L_22:
        /*005c*/ 	.word	0x00000000
        /*0060*/ 	.short	0x0002
        /*0062*/ 	.short	0x0010
        /*0064*/ 	.byte	0x00, 0xf4, 0x21, 0x00


	//----- nvinfo : EIATTR_KPARAM_INFO
	.align		4
.L_23:
        /*0068*/ 	.byte	0x04, 0x17
        /*006a*/ 	.short	(.L_25 - .L_24)
.L_24:
        /*006c*/ 	.word	0x00000000
        /*0070*/ 	.short	0x0001
        /*0072*/ 	.short	0x0008
        /*0074*/ 	.byte	0x00, 0xf4, 0x21, 0x00


	//----- nvinfo : EIATTR_KPARAM_INFO
	.align		4
.L_25:
        /*0078*/ 	.byte	0x04, 0x17
        /*007a*/ 	.short	(.L_27 - .L_26)
.L_26:
        /*007c*/ 	.word	0x00000000
        /*0080*/ 	.short	0x0000
        /*0082*/ 	.short	0x0000
        /*0084*/ 	.byte	0x00, 0xf4, 0x21, 0x00


	//----- nvinfo : EIATTR_SPARSE_MMA_MASK
	.align		4
.L_27:
        /*0088*/ 	.byte	0x03, 0x50
        /*008a*/ 	.short	0x0000


	//----- nvinfo : EIATTR_MAXREG_COUNT
	.align		4
        /*008c*/ 	.byte	0x03, 0x1b
        /*008e*/ 	.short	0x00ff


	//----- nvinfo : EIATTR_EXIT_INSTR_OFFSETS
	.align		4
        /*0090*/ 	.byte	0x04, 0x1c
        /*0092*/ 	.short	(.L_29 - .L_28)


	//   ....[0]....
.L_28:
        /*0094*/ 	.word	0x000014e0


	//----- nvinfo : EIATTR_REQNTID
	.align		4
.L_29:
        /*0098*/ 	.byte	0x04, 0x10
        /*009a*/ 	.short	(.L_31 - .L_30)
.L_30:
        /*009c*/ 	.word	0x00000080
        /*00a0*/ 	.word	0x00000001
        /*00a4*/ 	.word	0x00000001


	//----- nvinfo : EIATTR_CBANK_PARAM_SIZE
	.align		4
.L_31:
        /*00a8*/ 	.byte	0x03, 0x19
        /*00aa*/ 	.short	0x003c


	//----- nvinfo : EIATTR_PARAM_CBANK
	.align		4
        /*00ac*/ 	.byte	0x04, 0x0a
        /*00ae*/ 	.short	(.L_33 - .L_32)
	.align		4
.L_32:
        /*00b0*/ 	.word	index@(.nv.constant0.triton_poi_fused__native_batch_norm_legit_no_training_convolution_elu_0)
        /*00b4*/ 	.short	0x0210
        /*00b6*/ 	.short	0x003c


	//----- nvinfo : EIATTR_SW_WAR
	.align		4
.L_33:
        /*00b8*/ 	.byte	0x04, 0x36
        /*00ba*/ 	.short	(.L_35 - .L_34)
.L_34:
        /*00bc*/ 	.word	0x00000008
.L_35:


//--------------------- .nv.callgraph             --------------------------
	.section	.nv.callgraph,"",@"SHT_CUDA_CALLGRAPH"
	.align	4
	.sectionentsize	8
	.align		4
        /*0000*/ 	.word	0x00000000
	.align		4
        /*0004*/ 	.word	0xffffffff
	.align		4
        /*0008*/ 	.word	0x00000000
	.align		4
        /*000c*/ 	.word	0xfffffffe
	.align		4
        /*0010*/ 	.word	0x00000000
	.align		4
        /*0014*/ 	.word	0xfffffffd
	.align		4
        /*0018*/ 	.word	0x00000000
	.align		4
        /*001c*/ 	.word	0xfffffffc


//--------------------- .nv.constant4             --------------------------
	.section	.nv.constant4,"a",@progbits
	.align	8
	.align		8
.nv.constant4:
        /*0000*/ 	.dword	_$_str
	.align		8
        /*0008*/ 	.dword	_$_str_$_2


//--------------------- .text.triton_poi_fused__native_batch_norm_legit_no_training_convolution_elu_0 --------------------------
	.section	.text.triton_poi_fused__native_batch_norm_legit_no_training_convolution_elu_0,"ax",@progbits
	.align	128
        .global         triton_poi_fused__native_batch_norm_legit_no_training_convolution_elu_0
        .type           triton_poi_fused__native_batch_norm_legit_no_training_convolution_elu_0,@function
        .size           triton_poi_fused__native_batch_norm_legit_no_training_convolution_elu_0,(.L_x_1 - triton_poi_fused__native_batch_norm_legit_no_training_convolution_elu_0)
        .other          triton_poi_fused__native_batch_norm_legit_no_training_convolution_elu_0,@"STO_CUDA_ENTRY STV_DEFAULT"
triton_poi_fused__native_batch_norm_legit_no_training_convolution_elu_0:
.text.triton_poi_fused__native_batch_norm_legit_no_training_convolution_elu_0:
[----:B------:R-:W-:Y:S01]  /*0000*/  LDC R1, c[0x0][0x28] ;  /* 0x00000a00ff017b82 */ /* 0x000fe20000000800 */
[----:B------:R-:W1:Y:S01]  /*0010*/  S2R R0, SR_TID.X ;  /* 0x0000000000007919 */ /* 0x000e620000002100 */
[----:B------:R-:W-:-:S06]  /*0020*/  ULDC.64 UR4, c[0x0][0x208] ;  /* 0x0000820000047ab9 */ /* 0x000fcc0000000a00 */
[----:B------:R-:W2:Y:S01]  /*0030*/  LDC.64 R22, c[0x0][0x220] ;  /* 0x00008800ff167b82 */ /* 0x000ea20000000a00 */
[----:B------:R-:W3:Y:S07]  /*0040*/  S2R R5, SR_CTAID.X ;  /* 0x0000000000057919 */ /* 0x000eee0000002500 */
[----:B------:R-:W4:Y:S08]  /*0050*/  LDC.64 R16, c[0x0][0x210] ;  /* 0x00008400ff107b82 */ /* 0x000f300000000a00 */
[----:B------:R-:W5:Y:S08]  /*0060*/  LDC.64 R20, c[0x0][0x228] ;  /* 0x00008a00ff147b82 */ /* 0x000f700000000a00 */
[----:B------:R-:W2:Y:S01]  /*0070*/  LDC.64 R14, c[0x0][0x238] ;  /* 0x00008e00ff0e7b82 */ /* 0x000ea20000000a00 */
[----:B-1----:R-:W-:-:S07]  /*0080*/  SHF.L.U32 R0, R0, 0x2, RZ ;  /* 0x0000000200007819 */ /* 0x002fce00000006ff */
[----:B------:R-:W1:Y:S01]  /*0090*/  LDC.64 R12, c[0x0][0x240] ;  /* 0x00009000ff0c7b82 */ /* 0x000e620000000a00 */
[----:B---3--:R-:W-:Y:S02]  /*00a0*/  SHF.R.S32.HI R3, RZ, 0x15, R5 ;  /* 0x00000015ff037819 */ /* 0x008fe40000011405 */
[----:B------:R-:W-:Y:S02]  /*00b0*/  LOP3.LUT R0, R0, 0x1fc, RZ, 0xc0, !PT ;  /* 0x000001fc00007812 */ /* 0x000fe400078ec0ff */
[----:B------:R-:W-:Y:S02]  /*00c0*/  SGXT R3, R3, 0x1 ;  /* 0x000000010303781a */ /* 0x000fe40000000200 */
[----:B------:R-:W-:Y:S02]  /*00d0*/  LEA R2, R5, R0, 0xa ;  /* 0x0000000005027211 */ /* 0x000fe400078e50ff */
[----:B------:R-:W3:Y:S02]  /*00e0*/  LDC.64 R4, c[0x0][0x230] ;  /* 0x00008c00ff047b82 */ /* 0x000ee40000000a00 */
[----:B------:R-:W-:-:S04]  /*00f0*/  LEA.HI R0, R3, R2, RZ, 0xc ;  /* 0x0000000203007211 */ /* 0x000fc800078f60ff */
[----:B------:R-:W-:-:S04]  /*0100*/  SHF.R.S32.HI R19, RZ, 0xc, R0 ;  /* 0x0000000cff137819 */ /* 0x000fc80000011400 */
[----:B------:R-:W-:-:S04]  /*0110*/  LEA.HI R3, R19, R19, RZ, 0x6 ;  /* 0x0000001313037211 */ /* 0x000fc800078f30ff */
[----:B------:R-:W-:-:S04]  /*0120*/  LOP3.LUT R6, R3, 0xffffffc0, RZ, 0xc0, !PT ;  /* 0xffffffc003067812 */ /* 0x000fc800078ec0ff */
[----:B------:R-:W-:-:S05]  /*0130*/  IADD3 R19, R19, -R6, RZ ;  /* 0x8000000613137210 */ /* 0x000fca0007ffe0ff */
[----:B---3--:R-:W-:-:S05]  /*0140*/  IMAD.WIDE R6, R19, 0x4, R4 ;  /* 0x0000000413067825 */ /* 0x008fca00078e0204 */
[----:B------:R-:W3:Y:S01]  /*0150*/  LDG.E.EL R3, desc[UR4][R6.64] ;  /* 0x0000000406037981 */ /* 0x000ee2000c2e1900 */
[----:B------:R-:W-:-:S04]  /*0160*/  IADD3 R0, R0, 0x200, RZ ;  /* 0x0000020000007810 */ /* 0x000fc80007ffe0ff */
[----:B------:R-:W-:-:S04]  /*0170*/  SHF.R.S32.HI R0, RZ, 0xc, R0 ;  /* 0x0000000cff007819 */ /* 0x000fc80000011400 */
[----:B------:R-:W-:-:S04]  /*0180*/  LEA.HI R8, R0, R0, RZ, 0x6 ;  /* 0x0000000000087211 */ /* 0x000fc800078f30ff */
[----:B------:R-:W-:-:S04]  /*0190*/  LOP3.LUT R25, R8, 0xffffffc0, RZ, 0xc0, !PT ;  /* 0xffffffc008197812 */ /* 0x000fc800078ec0ff */
[----:B------:R-:W-:-:S05]  /*01a0*/  IADD3 R25, R0, -R25, RZ ;  /* 0x8000001900197210 */ /* 0x000fca0007ffe0ff */
[----:B------:R-:W-:-:S06]  /*01b0*/  IMAD.WIDE R10, R25, 0x4, R4 ;  /* 0x00000004190a7825 */ /* 0x000fcc00078e0204 */
[----:B------:R-:W3:Y:S01]  /*01c0*/  LDG.E.EL R11, desc[UR4][R10.64] ;  /* 0x000000040a0b7981 */ /* 0x000ee2000c2e1900 */
[----:B--2---:R-:W-:-:S04]  /*01d0*/  IMAD.WIDE R28, R19, 0x4, R22 ;  /* 0x00000004131c7825 */ /* 0x004fc800078e0216 */
[----:B----4-:R-:W-:-:S04]  /*01e0*/  IMAD.WIDE R16, R2, 0x4, R16 ;  /* 0x0000000402107825 */ /* 0x010fc800078e0210 */
[C---:B-----5:R-:W-:Y:S01]  /*01f0*/  IMAD.WIDE R8, R19.reuse, 0x4, R20 ;  /* 0x0000000413087825 */ /* 0x060fe200078e0214 */
[----:B0-----:R0:W2:Y:S04]  /*0200*/  LDG.E.EL R10, desc[UR4][R28.64] ;  /* 0x000000041c0a7981 */ /* 0x0010a8000c2e1900 */
[----:B------:R-:W2:Y:S01]  /*0210*/  LDG.E.128 R4, desc[UR4][R16.64] ;  /* 0x0000000410047981 */ /* 0x000ea2000c1e1d00 */
[----:B------:R-:W-:-:S03]  /*0220*/  IMAD.WIDE R26, R19, 0x4, R14 ;  /* 0x00000004131a7825 */ /* 0x000fc600078e020e */
[----:B------:R-:W4:Y:S01]  /*0230*/  LDG.E.EL R8, desc[UR4][R8.64] ;  /* 0x0000000408087981 */ /* 0x000f22000c2e1900 */
[----:B-1----:R-:W-:-:S05]  /*0240*/  IMAD.WIDE R18, R19, 0x4, R12 ;  /* 0x0000000413127825 */ /* 0x002fca00078e020c */
[----:B------:R1:W5:Y:S04]  /*0250*/  LDG.E.EL R0, desc[UR4][R18.64] ;  /* 0x0000000412007981 */ /* 0x000368000c2e1900 */
[----:B------:R-:W5:Y:S01]  /*0260*/  LDG.E.EL R9, desc[UR4][R26.64] ;  /* 0x000000041a097981 */ /* 0x000f62000c2e1900 */
[----:B------:R-:W-:-:S06]  /*0270*/  IMAD.WIDE R22, R25, 0x4, R22 ;  /* 0x0000000419167825 */ /* 0x000fcc00078e0216 */
[----:B------:R0:W5:Y:S01]  /*0280*/  LDG.E.EL R23, desc[UR4][R22.64] ;  /* 0x0000000416177981 */ /* 0x000162000c2e1900 */
[----:B------:R-:W-:-:S06]  /*0290*/  IMAD.WIDE R20, R25, 0x4, R20 ;  /* 0x0000000419147825 */ /* 0x000fcc00078e0214 */
[----:B------:R0:W5:Y:S01]  /*02a0*/  LDG.E.EL R20, desc[UR4][R20.64] ;  /* 0x0000000414147981 */ /* 0x000162000c2e1900 */
[----:B------:R-:W-:-:S04]  /*02b0*/  IMAD.WIDE R12, R25, 0x4, R12 ;  /* 0x00000004190c7825 */ /* 0x000fc800078e020c */
[----:B---3--:R-:W-:-:S04]  /*02c0*/  FADD R3, R3, 9.9999997473787516356e-05 ;  /* 0x38d1b71703037421 */ /* 0x008fc80000000000 */
[----:B0-----:R-:W0:Y:S02]  /*02d0*/  MUFU.SQRT R28, R3 ;  /* 0x00000003001c7308 */ /* 0x001e240000002000 */
[C---:B0-----:R-:W-:Y:S02]  /*02e0*/  FSETP.GT.AND P0, PT, R28.reuse, 8.50705917302346158658e+37, PT ;  /* 0x7e8000001c00780b */ /* 0x041fe40003f04000 */
[----:B------:R-:W-:-:S11]  /*02f0*/  FSETP.GEU.AND P1, PT, R28, 1.175494350822287508e-38, PT ;  /* 0x008000001c00780b */ /* 0x000fd60003f2e000 */
[----:B------:R-:W-:Y:S01]  /*0300*/  @P0 FMUL R28, R28, 0.25 ;  /* 0x3e8000001c1c0820 */ /* 0x000fe20000400000 */
[----:B------:R-:W-:Y:S01]  /*0310*/  FADD R24, R11, 9.9999997473787516356e-05 ;  /* 0x38d1b7170b187421 */ /* 0x000fe20000000000 */
[----:B------:R-:W-:Y:S02]  /*0320*/  HFMA2.MMA R11, -RZ, RZ, 1.625, 0 ;  /* 0x3e800000ff0b7435 */ /* 0x000fe400000001ff */
[----:B------:R-:W-:-:S06]  /*0330*/  @!P1 FMUL R28, R28, 16777216 ;  /* 0x4b8000001c1c9820 */ /* 0x000fcc0000400000 */
[----:B------:R-:W0:Y:S02]  /*0340*/  MUFU.RCP R28, R28 ;  /* 0x0000001c001c7308 */ /* 0x000e240000001000 */
[----:B-1----:R-:W-:Y:S01]  /*0350*/  FSEL R19, R11, 1, P0 ;  /* 0x3f8000000b137808 */ /* 0x002fe20000000000 */
[----:B--2---:R-:W-:-:S04]  /*0360*/  FADD R4, R4, R10 ;  /* 0x0000000a04047221 */ /* 0x004fc80000000000 */
[----:B------:R-:W-:Y:S01]  /*0370*/  @!P1 FMUL R19, R19, 16777216 ;  /* 0x4b80000013139820 */ /* 0x000fe20000400000 */
[----:B------:R-:W1:Y:S01]  /*0380*/  MUFU.SQRT R24, R24 ;  /* 0x0000001800187308 */ /* 0x000e620000002000 */
[----:B----4-:R-:W-:Y:S02]  /*0390*/  FADD R3, -R8, R4 ;  /* 0x0000000408037221 */ /* 0x010fe40000000100 */
[----:B0-----:R-:W-:-:S04]  /*03a0*/  FMUL R18, R28, R19 ;  /* 0x000000131c127220 */ /* 0x001fc80000400000 */
[----:B------:R-:W-:-:S04]  /*03b0*/  FMUL R3, R3, R18 ;  /* 0x0000001203037220 */ /* 0x000fc80000400000 */
[----:B-----5:R-:W-:Y:S01]  /*03c0*/  FFMA R3, R9, R3, R0 ;  /* 0x0000000309037223 */ /* 0x020fe20000000000 */
[----:B-1----:R-:W-:-:S03]  /*03d0*/  FSETP.GT.AND P0, PT, R24, 8.50705917302346158658e+37, PT ;  /* 0x7e8000001800780b */ /* 0x002fc60003f04000 */
[----:B------:R-:W-:Y:S01]  /*03e0*/  FMUL R28, R3, 1.4426950216293334961 ;  /* 0x3fb8aa3b031c7820 */ /* 0x000fe20000400000 */
[----:B------:R-:W-:Y:S01]  /*03f0*/  FSETP.GEU.AND P1, PT, R24, 1.175494350822287508e-38, PT ;  /* 0x008000001800780b */ /* 0x000fe20003f2e000 */
[--C-:B------:R-:W-:Y:S01]  /*0400*/  FADD R5, R5, R10.reuse ;  /* 0x0000000a05057221 */ /* 0x100fe20000000000 */
[--C-:B------:R-:W-:Y:S01]  /*0410*/  FADD R6, R6, R10.reuse ;  /* 0x0000000a06067221 */ /* 0x100fe20000000000 */
[----:B------:R-:W-:Y:S02]  /*0420*/  FADD R7, R7, R10 ;  /* 0x0000000a07077221 */ /* 0x000fe40000000000 */
[----:B------:R-:W0:Y:S01]  /*0430*/  FRND R28, R28 ;  /* 0x0000001c001c7307 */ /* 0x000e220000201000 */
[C---:B------:R-:W-:Y:S01]  /*0440*/  FADD R19, -R8.reuse, R6 ;  /* 0x0000000608137221 */ /* 0x040fe20000000100 */
[C---:B------:R-:W-:Y:S01]  /*0450*/  FADD R29, -R8.reuse, R5 ;  /* 0x00000005081d7221 */ /* 0x040fe20000000100 */
[----:B------:R-:W-:Y:S01]  /*0460*/  FADD R27, -R8, R7 ;  /* 0x00000007081b7221 */ /* 0x000fe20000000100 */
[----:B------:R-:W-:Y:S01]  /*0470*/  @P0 FMUL R24, R24, 0.25 ;  /* 0x3e80000018180820 */ /* 0x000fe20000400000 */
[----:B------:R-:W-:-:S03]  /*0480*/  FADD.FTZ R8, |R3|, -RZ ;  /* 0x800000ff03087221 */ /* 0x000fc60000010200 */
[----:B------:R-:W-:Y:S02]  /*0490*/  @!P1 FMUL R24, R24, 16777216 ;  /* 0x4b80000018189820 */ /* 0x000fe40000400000 */
[----:B------:R-:W-:Y:S01]  /*04a0*/  FSETP.GEU.AND P2, PT, R8, 0.40999999642372131348, PT ;  /* 0x3ed1eb850800780b */ /* 0x000fe20003f4e000 */
[-C--:B------:R-:W-:Y:S01]  /*04b0*/  FMUL R27, R27, R18.reuse ;  /* 0x000000121b1b7220 */ /* 0x080fe20000400000 */
[-C--:B------:R-:W-:Y:S01]  /*04c0*/  FMUL R10, R19, R18.reuse ;  /* 0x00000012130a7220 */ /* 0x080fe20000400000 */
[----:B------:R-:W-:Y:S01]  /*04d0*/  FMUL R19, R29, R18 ;  /* 0x000000121d137220 */ /* 0x000fe20000400000 */
[----:B------:R-:W1:Y:S01]  /*04e0*/  MUFU.RCP R24, R24 ;  /* 0x0000001800187308 */ /* 0x000e620000001000 */
[----:B0-----:R-:W-:Y:S02]  /*04f0*/  FSEL R28, R28, RZ, P2 ;  /* 0x000000ff1c1c7208 */ /* 0x001fe40001000000 */
[----:B------:R-:W-:Y:S01]  /*0500*/  FSEL R29, R11, 1, P0 ;  /* 0x3f8000000b1d7808 */ /* 0x000fe20000000000 */
[C-C-:B------:R-:W-:Y:S01]  /*0510*/  FFMA R11, R9.reuse, R27, R0.reuse ;  /* 0x0000001b090b7223 */ /* 0x140fe20000000000 */
[C-C-:B------:R-:W-:Y:S01]  /*0520*/  FFMA R10, R9.reuse, R10, R0.reuse ;  /* 0x0000000a090a7223 */ /* 0x140fe20000000000 */
[----:B------:R-:W-:Y:S01]  /*0530*/  FFMA.FTZ R27, -R28, 0.693145751953125, R3 ;  /* 0x3f3172001c1b7823 */ /* 0x000fe20000010103 */
[----:B------:R-:W-:Y:S01]  /*0540*/  FFMA R9, R9, R19, R0 ;  /* 0x0000001309097223 */ /* 0x000fe20000000000 */
[----:B------:R-:W-:-:S02]  /*0550*/  MOV R0, 0x3ab5ebe6 ;  /* 0x3ab5ebe600007802 */ /* 0x000fc40000000f00 */
[----:B------:R-:W-:Y:S01]  /*0560*/  FFMA.FTZ R27, -R28, 1.428606765330187045e-06, R27 ;  /* 0x35bfbe8e1c1b7823 */ /* 0x000fe2000001011b */
[----:B------:R-:W-:-:S03]  /*0570*/  @!P1 FMUL R29, R29, 16777216 ;  /* 0x4b8000001d1d9820 */ /* 0x000fc60000400000 */
[----:B------:R-:W-:Y:S01]  /*0580*/  FFMA.FTZ R18, R27, R0, 0.0083824126049876213074 ;  /* 0x3c0956631b127423 */ /* 0x000fe20000010000 */
[----:B-1----:R-:W-:-:S03]  /*0590*/  FMUL R19, R24, R29 ;  /* 0x0000001d18137220 */ /* 0x002fc60000400000 */
[----:B------:R-:W-:-:S04]  /*05a0*/  FFMA.FTZ R24, R27, R18, 0.041667830199003219604 ;  /* 0x3d2aabe31b187423 */ /* 0x000fc80000010012 */
[----:B------:R-:W-:-:S04]  /*05b0*/  FFMA.FTZ R24, R27, R24, 0.16666397452354431152 ;  /* 0x3e2aa9f61b187423 */ /* 0x000fc80000010018 */
[----:B------:R-:W-:Y:S01]  /*05c0*/  FFMA.FTZ R24, R27, R24, 0.49999994039535522461 ;  /* 0x3efffffe1b187423 */ /* 0x000fe20000010018 */
[----:B------:R-:W-:-:S03]  /*05d0*/  FSETP.NEU.AND P2, PT, R28, 128, PT ;  /* 0x430000001c00780b */ /* 0x000fc60003f4d000 */
[----:B------:R-:W-:Y:S01]  /*05e0*/  FMUL R24, R27, R24 ;  /* 0x000000181b187220 */ /* 0x000fe20000400000 */
[----:B------:R-:W-:-:S03]  /*05f0*/  FSEL R8, R28, 127, P2 ;  /* 0x42fe00001c087808 */ /* 0x000fc60001000000 */
[----:B------:R-:W-:Y:S01]  /*0600*/  FFMA.FTZ R27, R27, R24, R27 ;  /* 0x000000181b1b7223 */ /* 0x000fe2000001001b */
[C---:B------:R-:W-:Y:S01]  /*0610*/  FMUL R24, R9.reuse, 1.4426950216293334961 ;  /* 0x3fb8aa3b09187820 */ /* 0x040fe20000400000 */
[----:B------:R-:W0:Y:S01]  /*0620*/  MUFU.EX2 R18, R8 ;  /* 0x0000000800127308 */ /* 0x000e220000000800 */
[----:B------:R-:W-:-:S07]  /*0630*/  FADD.FTZ R26, |R9|, -RZ ;  /* 0x800000ff091a7221 */ /* 0x000fce0000010200 */
[----:B------:R-:W1:Y:S01]  /*0640*/  FRND R24, R24 ;  /* 0x0000001800187307 */ /* 0x000e620000201000 */
[----:B------:R-:W-:Y:S01]  /*0650*/  FSETP.GEU.AND P0, PT, R26, 0.40999999642372131348, PT ;  /* 0x3ed1eb851a00780b */ /* 0x000fe20003f0e000 */
[----:B0-----:R-:W-:-:S04]  /*0660*/  FADD R29, R18, -1 ;  /* 0xbf800000121d7421 */ /* 0x001fc80000000000 */
[----:B------:R-:W-:Y:S01]  /*0670*/  FFMA.FTZ R18, R18, R27, R29 ;  /* 0x0000001b12127223 */ /* 0x000fe2000001001d */
[----:B-1----:R-:W-:-:S05]  /*0680*/  FSEL R8, R24, RZ, P0 ;  /* 0x000000ff18087208 */ /* 0x002fca0000000000 */
[----:B------:R-:W-:-:S04]  /*0690*/  FFMA.FTZ R27, -R8, 0.693145751953125, R9 ;  /* 0x3f317200081b7823 */ /* 0x000fc80000010109 */
[----:B------:R-:W-:-:S04]  /*06a0*/  FFMA.FTZ R27, -R8, 1.428606765330187045e-06, R27 ;  /* 0x35bfbe8e081b7823 */ /* 0x000fc8000001011b */
[----:B------:R-:W-:Y:S01]  /*06b0*/  FFMA.FTZ R24, R27, R0, 0.0083824126049876213074 ;  /* 0x3c0956631b187423 */ /* 0x000fe20000010000 */
[----:B------:R-:W-:-:S03]  /*06c0*/  FSETP.NEU.AND P6, PT, R8, 128, PT ;  /* 0x430000000800780b */ /* 0x000fc60003fcd000 */
[----:B------:R-:W-:Y:S01]  /*06d0*/  FFMA.FTZ R29, R27, R24, 0.041667830199003219604 ;  /* 0x3d2aabe31b1d7423 */ /* 0x000fe20000010018 */
[----:B------:R-:W-:-:S03]  /*06e0*/  FSEL R26, R8, 127, P6 ;  /* 0x42fe0000081a7808 */ /* 0x000fc60003000000 */
[C---:B------:R-:W-:Y:S01]  /*06f0*/  FFMA.FTZ R29, R27.reuse, R29, 0.16666397452354431152 ;  /* 0x3e2aa9f61b1d7423 */ /* 0x040fe2000001001d */
[----:B------:R-:W0:Y:S03]  /*0700*/  MUFU.EX2 R24, R26 ;  /* 0x0000001a00187308 */ /* 0x000e260000000800 */
[----:B------:R-:W-:-:S04]  /*0710*/  FFMA.FTZ R22, R27, R29, 0.49999994039535522461 ;  /* 0x3efffffe1b167423 */ /* 0x000fc8000001001d */
[----:B------:R-:W-:-:S04]  /*0720*/  FMUL R22, R27, R22 ;  /* 0x000000161b167220 */ /* 0x000fc80000400000 */
[----:B------:R-:W-:Y:S01]  /*0730*/  FFMA.FTZ R27, R27, R22, R27 ;  /* 0x000000161b1b7223 */ /* 0x000fe2000001001b */
[----:B------:R-:W-:Y:S01]  /*0740*/  FMUL R22, R10, 1.4426950216293334961 ;  /* 0x3fb8aa3b0a167820 */ /* 0x000fe20000400000 */
[----:B0-----:R-:W-:-:S05]  /*0750*/  FADD R21, R24, -1 ;  /* 0xbf80000018157421 */ /* 0x001fca0000000000 */
[----:B------:R-:W0:Y:S01]  /*0760*/  FRND R22, R22 ;  /* 0x0000001600167307 */ /* 0x000e220000201000 */
[----:B------:R-:W-:Y:S01]  /*0770*/  FFMA.FTZ R24, R24, R27, R21 ;  /* 0x0000001b18187223 */ /* 0x000fe20000010015 */
[----:B------:R-:W-:Y:S01]  /*0780*/  FADD.FTZ R21, |R10|, -RZ ;  /* 0x800000ff0a157221 */ /* 0x000fe20000010200 */
[----:B------:R-:W-:-:S04]  /*0790*/  IMAD.WIDE R26, R25, 0x4, R14 ;  /* 0x00000004191a7825 */ /* 0x000fc800078e020e */
[----:B------:R-:W-:Y:S02]  /*07a0*/  FSETP.GEU.AND P0, PT, R21, 0.40999999642372131348, PT ;  /* 0x3ed1eb851500780b */ /* 0x000fe40003f0e000 */
[----:B------:R1:W2:Y:S02]  /*07b0*/  LDG.E.EL R21, desc[UR4][R26.64] ;  /* 0x000000041a157981 */ /* 0x0002a4000c2e1900 */
[----:B0-----:R-:W-:-:S05]  /*07c0*/  FSEL R15, R22, RZ, P0 ;  /* 0x000000ff160f7208 */ /* 0x001fca0000000000 */
[----:B------:R-:W-:-:S04]  /*07d0*/  FFMA.FTZ R14, -R15, 0.693145751953125, R10 ;  /* 0x3f3172000f0e7823 */ /* 0x000fc8000001010a */
[----:B------:R-:W-:-:S04]  /*07e0*/  FFMA.FTZ R25, -R15, 1.428606765330187045e-06, R14 ;  /* 0x35bfbe8e0f197823 */ /* 0x000fc8000001010e */
[----:B------:R-:W-:Y:S01]  /*07f0*/  FFMA.FTZ R29, R25, R0, 0.0083824126049876213074 ;  /* 0x3c095663191d7423 */ /* 0x000fe20000010000 */
[----:B------:R-:W-:-:S03]  /*0800*/  FSETP.NEU.AND P0, PT, R15, 128, PT ;  /* 0x430000000f00780b */ /* 0x000fc60003f0d000 */
[----:B------:R-:W-:Y:S01]  /*0810*/  FFMA.FTZ R22, R25, R29, 0.041667830199003219604 ;  /* 0x3d2aabe319167423 */ /* 0x000fe2000001001d */
[----:B------:R-:W-:-:S03]  /*0820*/  FSEL R14, R15, 127, P0 ;  /* 0x42fe00000f0e7808 */ /* 0x000fc60000000000 */
[----:B------:R-:W-:Y:S01]  /*0830*/  FFMA.FTZ R22, R25, R22, 0.16666397452354431152 ;  /* 0x3e2aa9f619167423 */ /* 0x000fe20000010016 */
[----:B------:R-:W-:-:S03]  /*0840*/  FMUL R29, R11, 1.4426950216293334961 ;  /* 0x3fb8aa3b0b1d7820 */ /* 0x000fc60000400000 */
[C---:B------:R-:W-:Y:S01]  /*0850*/  FFMA.FTZ R22, R25.reuse, R22, 0.49999994039535522461 ;  /* 0x3efffffe19167423 */ /* 0x040fe20000010016 */
[----:B------:R-:W0:Y:S03]  /*0860*/  MUFU.EX2 R14, R14 ;  /* 0x0000000e000e7308 */ /* 0x000e260000000800 */
[----:B------:R-:W-:-:S05]  /*0870*/  FMUL R22, R25, R22 ;  /* 0x0000001619167220 */ /* 0x000fca0000400000 */
[----:B-1----:R-:W1:Y:S01]  /*0880*/  FRND R26, R29 ;  /* 0x0000001d001a7307 */ /* 0x002e620000201000 */
[----:B------:R-:W-:Y:S01]  /*0890*/  FFMA.FTZ R25, R25, R22, R25 ;  /* 0x0000001619197223 */ /* 0x000fe20000010019 */
[----:B------:R-:W-:-:S05]  /*08a0*/  FADD.FTZ R22, |R11|, -RZ ;  /* 0x800000ff0b167221 */ /* 0x000fca0000010200 */
[----:B------:R-:W-:Y:S01]  /*08b0*/  FSETP.GEU.AND P1, PT, R22, 0.40999999642372131348, PT ;  /* 0x3ed1eb851600780b */ /* 0x000fe20003f2e000 */
[----:B0-----:R-:W-:Y:S01]  /*08c0*/  FADD R27, R14, -1 ;  /* 0xbf8000000e1b7421 */ /* 0x001fe20000000000 */
[----:B------:R-:W-:Y:S01]  /*08d0*/  FSEL R28, R28, 127, P2 ;  /* 0x42fe00001c1c7808 */ /* 0x000fe20001000000 */
[----:B------:R0:W2:Y:S01]  /*08e0*/  LDG.E.EL R22, desc[UR4][R12.64] ;  /* 0x000000040c167981 */ /* 0x0000a2000c2e1900 */
[----:B-1----:R-:W-:Y:S01]  /*08f0*/  FSEL R26, R26, RZ, P1 ;  /* 0x000000ff1a1a7208 */ /* 0x002fe20000800000 */
[----:B------:R-:W-:-:S04]  /*0900*/  FFMA.FTZ R25, R14, R25, R27 ;  /* 0x000000190e197223 */ /* 0x000fc8000001001b */
[----:B------:R-:W-:-:S04]  /*0910*/  FFMA.FTZ R27, -R26, 0.693145751953125, R11 ;  /* 0x3f3172001a1b7823 */ /* 0x000fc8000001010b */
[C---:B------:R-:W-:Y:S01]  /*0920*/  FFMA.FTZ R27, -R26.reuse, 1.428606765330187045e-06, R27 ;  /* 0x35bfbe8e1a1b7823 */ /* 0x040fe2000001011b */
[----:B------:R-:W-:-:S03]  /*0930*/  FSETP.NEU.AND P1, PT, R26, 128, PT ;  /* 0x430000001a00780b */ /* 0x000fc60003f2d000 */
[C---:B------:R-:W-:Y:S01]  /*0940*/  FFMA.FTZ R14, R27.reuse, R0, 0.0083824126049876213074 ;  /* 0x3c0956631b0e7423 */ /* 0x040fe20000010000 */
[C---:B------:R-:W-:Y:S02]  /*0950*/  FSETP.GEU.AND P4, PT, R28.reuse, -25, PT ;  /* 0xc1c800001c00780b */ /* 0x040fe40003f8e000 */
[----:B------:R-:W-:Y:S01]  /*0960*/  FSETP.GT.AND P3, PT, R28, 128, PT ;  /* 0x430000001c00780b */ /* 0x000fe20003f64000 */
[----:B------:R-:W-:Y:S01]  /*0970*/  FFMA.FTZ R28, R27, R14, 0.041667830199003219604 ;  /* 0x3d2aabe31b1c7423 */ /* 0x000fe2000001000e */
[----:B------:R-:W-:-:S04]  /*0980*/  FSEL R14, R26, 127, P1 ;  /* 0x42fe00001a0e7808 */ /* 0x000fc80000800000 */
[----:B0-----:R-:W0:Y:S01]  /*0990*/  MUFU.EX2 R12, R14 ;  /* 0x0000000e000c7308 */ /* 0x001e220000000800 */
[----:B------:R-:W-:Y:S01]  /*09a0*/  FFMA.FTZ R28, R27, R28, 0.16666397452354431152 ;  /* 0x3e2aa9f61b1c7423 */ /* 0x000fe2000001001c */
[----:B------:R-:W-:Y:S01]  /*09b0*/  FSETP.NEU.AND P5, PT, R3, RZ, PT ;  /* 0x000000ff0300720b */ /* 0x000fe20003fad000 */
[----:B------:R-:W-:Y:S02]  /*09c0*/  @!P2 FADD R18, R18, R18 ;  /* 0x000000121212a221 */ /* 0x000fe40000000000 */
[C---:B------:R-:W-:Y:S01]  /*09d0*/  FFMA.FTZ R28, R27.reuse, R28, 0.49999994039535522461 ;  /* 0x3efffffe1b1c7423 */ /* 0x040fe2000001001c */
[----:B------:R-:W-:Y:S01]  /*09e0*/  FSEL R8, R8, 127, P6 ;  /* 0x42fe000008087808 */ /* 0x000fe20003000000 */
[----:B------:R-:W-:Y:S02]  /*09f0*/  @!P6 FADD R24, R24, R24 ;  /* 0x000000181818e221 */ /* 0x000fe40000000000 */
[----:B------:R-:W-:Y:S01]  /*0a00*/  FMUL R28, R27, R28 ;  /* 0x0000001c1b1c7220 */ /* 0x000fe20000400000 */
[----:B------:R-:W-:-:S02]  /*0a10*/  FSEL R18, R18, +INF , !P3 ;  /* 0x7f80000012127808 */ /* 0x000fc40005800000 */
[----:B------:R-:W-:Y:S01]  /*0a20*/  FSETP.GT.AND P3, PT, R8, 128, PT ;  /* 0x430000000800780b */ /* 0x000fe20003f64000 */
[----:B------:R-:W-:Y:S01]  /*0a30*/  FFMA.FTZ R27, R27, R28, R27 ;  /* 0x0000001c1b1b7223 */ /* 0x000fe2000001001b */
[----:B------:R-:W-:Y:S01]  /*0a40*/  FSEL R15, R15, 127, P0 ;  /* 0x42fe00000f0f7808 */ /* 0x000fe20000000000 */
[----:B0-----:R-:W-:Y:S01]  /*0a50*/  FADD R13, R12, -1 ;  /* 0xbf8000000c0d7421 */ /* 0x001fe20000000000 */
[----:B------:R-:W-:Y:S01]  /*0a60*/  FSETP.GEU.AND P2, PT, R8, -25, PT ;  /* 0xc1c800000800780b */ /* 0x000fe20003f4e000 */
[----:B------:R-:W-:Y:S01]  /*0a70*/  FADD R8, R3, R3 ;  /* 0x0000000303087221 */ /* 0x000fe20000000000 */
[----:B------:R-:W-:Y:S01]  /*0a80*/  @P5 FSEL R8, R18, -1, P4 ;  /* 0xbf80000012085808 */ /* 0x000fe20002000000 */
[----:B------:R-:W-:Y:S01]  /*0a90*/  FFMA.FTZ R27, R12, R27, R13 ;  /* 0x0000001b0c1b7223 */ /* 0x000fe2000001000d */
[----:B------:R-:W-:Y:S02]  /*0aa0*/  FSEL R24, R24, +INF , !P3 ;  /* 0x7f80000018187808 */ /* 0x000fe40005800000 */
[----:B------:R-:W-:-:S02]  /*0ab0*/  FSETP.GEU.AND P3, PT, R15, -25, PT ;  /* 0xc1c800000f00780b */ /* 0x000fc40003f6e000 */
[----:B------:R-:W-:Y:S02]  /*0ac0*/  FSETP.GT.AND P4, PT, R15, 128, PT ;  /* 0x430000000f00780b */ /* 0x000fe40003f84000 */
[----:B------:R-:W3:Y:S01]  /*0ad0*/  LDG.E.128 R12, desc[UR4][R16.64+0x800] ;  /* 0x00080004100c7981 */ /* 0x000ee2000c1e1d00 */
[C---:B------:R-:W-:Y:S01]  /*0ae0*/  FSETP.NEU.AND P6, PT, R9.reuse, RZ, PT ;  /* 0x000000ff0900720b */ /* 0x040fe20003fcd000 */
[----:B------:R-:W-:Y:S01]  /*0af0*/  FADD R18, R9, R9 ;  /* 0x0000000909127221 */ /* 0x000fe20000000000 */
[----:B------:R-:W-:Y:S01]  /*0b00*/  @!P0 FADD R25, R25, R25 ;  /* 0x0000001919198221 */ /* 0x000fe20000000000 */
[----:B------:R-:W-:Y:S02]  /*0b10*/  FSETP.NEU.AND P0, PT, R11, RZ, PT ;  /* 0x000000ff0b00720b */ /* 0x000fe40003f0d000 */
[----:B------:R-:W-:Y:S01]  /*0b20*/  FSEL R26, R26, 127, P1 ;  /* 0x42fe00001a1a7808 */ /* 0x000fe20000800000 */
[----:B------:R-:W-:-:S07]  /*0b30*/  @!P1 FADD R27, R27, R27 ;  /* 0x0000001b1b1b9221 */ /* 0x000fce0000000000 */
[----:B------:R-:W-:Y:S02]  /*0b40*/  @P6 FSEL R18, R24, -1, P2 ;  /* 0xbf80000018126808 */ /* 0x000fe40001000000 */
[----:B------:R-:W-:Y:S02]  /*0b50*/  FSETP.NEU.AND P6, PT, R10, RZ, PT ;  /* 0x000000ff0a00720b */ /* 0x000fe40003fcd000 */
[----:B------:R-:W-:Y:S02]  /*0b60*/  FSETP.GT.AND P5, PT, R26, 128, PT ;  /* 0x430000001a00780b */ /* 0x000fe40003fa4000 */
[----:B------:R-:W-:Y:S01]  /*0b70*/  FSEL R24, R25, +INF , !P4 ;  /* 0x7f80000019187808 */ /* 0x000fe20006000000 */
[----:B------:R-:W-:Y:S01]  /*0b80*/  FADD R25, R10, R10 ;  /* 0x0000000a0a197221 */ /* 0x000fe20000000000 */
[----:B------:R-:W-:Y:S02]  /*0b90*/  FSETP.GEU.AND P2, PT, R26, -25, PT ;  /* 0xc1c800001a00780b */ /* 0x000fe40003f4e000 */
[----:B------:R-:W-:-:S05]  /*0ba0*/  FSEL R27, R27, +INF , !P5 ;  /* 0x7f8000001b1b7808 */ /* 0x000fca0006800000 */
[----:B------:R-:W-:Y:S01]  /*0bb0*/  @P6 FSEL R25, R24, -1, P3 ;  /* 0xbf80000018196808 */ /* 0x000fe20001800000 */
[----:B------:R-:W-:Y:S01]  /*0bc0*/  FADD R24, R11, R11 ;  /* 0x0000000b0b187221 */ /* 0x000fe20000000000 */
[----:B------:R-:W-:Y:S02]  /*0bd0*/  @P0 FSEL R24, R27, -1, P2 ;  /* 0xbf8000001b180808 */ /* 0x000fe40001000000 */
[----:B------:R-:W-:-:S04]  /*0be0*/  FSETP.GT.AND P0, PT, R11, RZ, PT ;  /* 0x000000ff0b00720b */ /* 0x000fc80003f04000 */
[----:B------:R-:W-:Y:S01]  /*0bf0*/  FSEL R11, R11, R24, P0 ;  /* 0x000000180b0b7208 */ /* 0x000fe20000000000 */
[--C-:B---3--:R-:W-:Y:S01]  /*0c00*/  FADD R12, R12, R23.reuse ;  /* 0x000000170c0c7221 */ /* 0x108fe20000000000 */
[----:B------:R-:W-:-:S03]  /*0c10*/  FADD R14, R14, R23 ;  /* 0x000000170e0e7221 */ /* 0x000fc60000000000 */
[----:B------:R-:W-:Y:S01]  /*0c20*/  FADD R24, -R20, R12 ;  /* 0x0000000c14187221 */ /* 0x000fe20000000100 */
[--C-:B------:R-:W-:Y:S01]  /*0c30*/  FADD R13, R13, R23.reuse ;  /* 0x000000170d0d7221 */ /* 0x100fe20000000000 */
[----:B------:R-:W-:Y:S02]  /*0c40*/  FADD R15, R15, R23 ;  /* 0x000000170f0f7221 */ /* 0x000fe40000000000 */
[----:B------:R-:W-:Y:S01]  /*0c50*/  FMUL R23, R24, R19 ;  /* 0x0000001318177220 */ /* 0x000fe20000400000 */
[C---:B------:R-:W-:Y:S01]  /*0c60*/  FADD R26, -R20.reuse, R14 ;  /* 0x0000000e141a7221 */ /* 0x040fe20000000100 */
[C---:B------:R-:W-:Y:S01]  /*0c70*/  FADD R28, -R20.reuse, R13 ;  /* 0x0000000d141c7221 */ /* 0x040fe20000000100 */
[----:B------:R-:W-:Y:S01]  /*0c80*/  FADD R24, -R20, R15 ;  /* 0x0000000f14187221 */ /* 0x000fe20000000100 */
[----:B--2---:R-:W-:-:S03]  /*0c90*/  FFMA R20, R21, R23, R22 ;  /* 0x0000001715147223 */ /* 0x004fc60000000016 */
[-C--:B------:R-:W-:Y:S01]  /*0ca0*/  FMUL R29, R24, R19.reuse ;  /* 0x00000013181d7220 */ /* 0x080fe20000400000 */
[----:B------:R-:W-:Y:S01]  /*0cb0*/  FMUL R24, R20, 1.4426950216293334961 ;  /* 0x3fb8aa3b14187820 */ /* 0x000fe20000400000 */
[-C--:B------:R-:W-:Y:S01]  /*0cc0*/  FMUL R23, R26, R19.reuse ;  /* 0x000000131a177220 */ /* 0x080fe20000400000 */
[----:B------:R-:W-:-:S04]  /*0cd0*/  FMUL R27, R28, R19 ;  /* 0x000000131c1b7220 */ /* 0x000fc80000400000 */
[----:B------:R-:W0:Y:S01]  /*0ce0*/  FRND R24, R24 ;  /* 0x0000001800187307 */ /* 0x000e220000201000 */
[C-C-:B------:R-:W-:Y:S01]  /*0cf0*/  FFMA R19, R21.reuse, R23, R22.reuse ;  /* 0x0000001715137223 */ /* 0x140fe20000000016 */
[C-C-:B------:R-:W-:Y:S01]  /*0d00*/  FFMA R23, R21.reuse, R29, R22.reuse ;  /* 0x0000001d15177223 */ /* 0x140fe20000000016 */
[----:B------:R-:W-:Y:S01]  /*0d10*/  FFMA R21, R21, R27, R22 ;  /* 0x0000001b15157223 */ /* 0x000fe20000000016 */
[----:B------:R-:W-:-:S05]  /*0d20*/  FADD.FTZ R22, |R20|, -RZ ;  /* 0x800000ff14167221 */ /* 0x000fca0000010200 */
[----:B------:R-:W-:-:S04]  /*0d30*/  FSETP.GEU.AND P0, PT, R22, 0.40999999642372131348, PT ;  /* 0x3ed1eb851600780b */ /* 0x000fc80003f0e000 */
[----:B0-----:R-:W-:Y:S02]  /*0d40*/  FSEL R27, R24, RZ, P0 ;  /* 0x000000ff181b7208 */ /* 0x001fe40000000000 */
[----:B------:R-:W-:-:S03]  /*0d50*/  FSETP.GT.AND P0, PT, R10, RZ, PT ;  /* 0x000000ff0a00720b */ /* 0x000fc60003f04000 */
[C---:B------:R-:W-:Y:S01]  /*0d60*/  FFMA.FTZ R22, -R27.reuse, 0.693145751953125, R20 ;  /* 0x3f3172001b167823 */ /* 0x040fe20000010114 */
[----:B------:R-:W-:Y:S02]  /*0d70*/  FSEL R10, R10, R25, P0 ;  /* 0x000000190a0a7208 */ /* 0x000fe40000000000 */
[C---:B------:R-:W-:Y:S01]  /*0d80*/  FSETP.NEU.AND P0, PT, R27.reuse, 128, PT ;  /* 0x430000001b00780b */ /* 0x040fe20003f0d000 */
[----:B------:R-:W-:-:S03]  /*0d90*/  FFMA.FTZ R25, -R27, 1.428606765330187045e-06, R22 ;  /* 0x35bfbe8e1b197823 */ /* 0x000fc60000010116 */
[----:B------:R-:W-:Y:S01]  /*0da0*/  FSEL R22, R27, 127, P0 ;  /* 0x42fe00001b167808 */ /* 0x000fe20000000000 */
[----:B------:R-:W-:-:S04]  /*0db0*/  FFMA.FTZ R24, R25, R0, 0.0083824126049876213074 ;  /* 0x3c09566319187423 */ /* 0x000fc80000010000 */
[C---:B------:R-:W-:Y:S01]  /*0dc0*/  FFMA.FTZ R24, R25.reuse, R24, 0.041667830199003219604 ;  /* 0x3d2aabe319187423 */ /* 0x040fe20000010018 */
[----:B------:R-:W0:Y:S03]  /*0dd0*/  MUFU.EX2 R22, R22 ;  /* 0x0000001600167308 */ /* 0x000e260000000800 */
[----:B------:R-:W-:-:S04]  /*0de0*/  FFMA.FTZ R24, R25, R24, 0.16666397452354431152 ;  /* 0x3e2aa9f619187423 */ /* 0x000fc80000010018 */
[----:B------:R-:W-:-:S04]  /*0df0*/  FFMA.FTZ R24, R25, R24, 0.49999994039535522461 ;  /* 0x3efffffe19187423 */ /* 0x000fc80000010018 */
[----:B------:R-:W-:-:S04]  /*0e00*/  FMUL R24, R25, R24 ;  /* 0x0000001819187220 */ /* 0x000fc80000400000 */
[----:B------:R-:W-:Y:S01]  /*0e10*/  FFMA.FTZ R25, R25, R24, R25 ;  /* 0x0000001819197223 */ /* 0x000fe20000010019 */
[----:B0-----:R-:W-:-:S04]  /*0e20*/  FADD R29, R22, -1 ;  /* 0xbf800000161d7421 */ /* 0x001fc80000000000 */
[----:B------:R-:W-:Y:S01]  /*0e30*/  FFMA.FTZ R24, R22, R25, R29 ;  /* 0x0000001916187223 */ /* 0x000fe2000001001d */
[----:B------:R-:W-:-:S06]  /*0e40*/  FMUL R25, R19, 1.4426950216293334961 ;  /* 0x3fb8aa3b13197820 */ /* 0x000fcc0000400000 */
[----:B------:R-:W0:Y:S01]  /*0e50*/  FRND R25, R25 ;  /* 0x0000001900197307 */ /* 0x000e220000201000 */
[----:B------:R-:W-:Y:S01]  /*0e60*/  FADD.FTZ R26, |R19|, -RZ ;  /* 0x800000ff131a7221 */ /* 0x000fe20000010200 */
[----:B------:R-:W-:-:S04]  /*0e70*/  FSETP.NEU.AND P2, PT, R20, RZ, PT ;  /* 0x000000ff1400720b */ /* 0x000fc80003f4d000 */
[----:B------:R-:W-:Y:S02]  /*0e80*/  FSETP.GEU.AND P1, PT, R26, 0.40999999642372131348, PT ;  /* 0x3ed1eb851a00780b */ /* 0x000fe40003f2e000 */
[----:B------:R-:W-:Y:S01]  /*0e90*/  FSEL R27, R27, 127, P0 ;  /* 0x42fe00001b1b7808 */ /* 0x000fe20000000000 */
[----:B------:R-:W-:Y:S01]  /*0ea0*/  @!P0 FADD R24, R24, R24 ;  /* 0x0000001818188221 */ /* 0x000fe20000000000 */
[----:B0-----:R-:W-:Y:S02]  /*0eb0*/  FSEL R22, R25, RZ, P1 ;  /* 0x000000ff19167208 */ /* 0x001fe40000800000 */
[C---:B------:R-:W-:Y:S02]  /*0ec0*/  FSETP.GT.AND P0, PT, R27.reuse, 128, PT ;  /* 0x430000001b00780b */ /* 0x040fe40003f04000 */
[----:B------:R-:W-:Y:S01]  /*0ed0*/  FSETP.GEU.AND P1, PT, R27, -25, PT ;  /* 0xc1c800001b00780b */ /* 0x000fe20003f2e000 */
[----:B------:R-:W-:Y:S01]  /*0ee0*/  FFMA.FTZ R27, -R22, 0.693145751953125, R19 ;  /* 0x3f317200161b7823 */ /* 0x000fe20000010113 */
[----:B------:R-:W-:Y:S01]  /*0ef0*/  FSEL R24, R24, +INF , !P0 ;  /* 0x7f80000018187808 */ /* 0x000fe20004000000 */
[----:B------:R-:W-:-:S02]  /*0f00*/  FADD R25, R20, R20 ;  /* 0x0000001414197221 */ /* 0x000fc40000000000 */
[----:B------:R-:W-:Y:S01]  /*0f10*/  FFMA.FTZ R27, -R22, 1.428606765330187045e-06, R27 ;  /* 0x35bfbe8e161b7823 */ /* 0x000fe2000001011b */
[----:B------:R-:W-:-:S03]  /*0f20*/  @P2 FSEL R25, R24, -1, P1 ;  /* 0xbf80000018192808 */ /* 0x000fc60000800000 */
[----:B------:R-:W-:-:S04]  /*0f30*/  FFMA.FTZ R24, R27, R0, 0.0083824126049876213074 ;  /* 0x3c0956631b187423 */ /* 0x000fc80000010000 */
[----:B------:R-:W-:-:S04]  /*0f40*/  FFMA.FTZ R24, R27, R24, 0.041667830199003219604 ;  /* 0x3d2aabe31b187423 */ /* 0x000fc80000010018 */
[----:B------:R-:W-:Y:S01]  /*0f50*/  FFMA.FTZ R24, R27, R24, 0.16666397452354431152 ;  /* 0x3e2aa9f61b187423 */ /* 0x000fe20000010018 */
[----:B------:R-:W-:-:S03]  /*0f60*/  FSETP.NEU.AND P1, PT, R22, 128, PT ;  /* 0x430000001600780b */ /* 0x000fc60003f2d000 */
[----:B------:R-:W-:Y:S01]  /*0f70*/  FFMA.FTZ R24, R27, R24, 0.49999994039535522461 ;  /* 0x3efffffe1b187423 */ /* 0x000fe20000010018 */
[----:B------:R-:W-:-:S03]  /*0f80*/  FSEL R22, R22, 127, P1 ;  /* 0x42fe000016167808 */ /* 0x000fc60000800000 */
[----:B------:R-:W-:-:S04]  /*0f90*/  FMUL R24, R27, R24 ;  /* 0x000000181b187220 */ /* 0x000fc80000400000 */
[----:B------:R-:W-:Y:S02]  /*0fa0*/  FFMA.FTZ R27, R27, R24, R27 ;  /* 0x000000181b1b7223 */ /* 0x000fe4000001001b */
[----:B------:R-:W0:Y:S01]  /*0fb0*/  MUFU.EX2 R24, R22 ;  /* 0x0000001600187308 */ /* 0x000e220000000800 */
[----:B------:R-:W-:-:S04]  /*0fc0*/  FSETP.GT.AND P0, PT, R9, RZ, PT ;  /* 0x000000ff0900720b */ /* 0x000fc80003f04000 */
[----:B------:R-:W-:Y:S01]  /*0fd0*/  FSEL R9, R9, R18, P0 ;  /* 0x0000001209097208 */ /* 0x000fe20000000000 */
[----:B0-----:R-:W-:-:S04]  /*0fe0*/  FADD R29, R24, -1 ;  /* 0xbf800000181d7421 */ /* 0x001fc80000000000 */
[----:B------:R-:W-:Y:S01]  /*0ff0*/  FFMA.FTZ R27, R24, R27, R29 ;  /* 0x0000001b181b7223 */ /* 0x000fe2000001001d */
[----:B------:R-:W-:-:S04]  /*1000*/  FMUL R24, R21, 1.4426950216293334961 ;  /* 0x3fb8aa3b15187820 */ /* 0x000fc80000400000 */
[----:B------:R-:W0:Y:S01]  /*1010*/  FRND R18, R24 ;  /* 0x0000001800127307 */ /* 0x000e220000201000 */
[----:B------:R-:W-:-:S05]  /*1020*/  FADD.FTZ R26, |R21|, -RZ ;  /* 0x800000ff151a7221 */ /* 0x000fca0000010200 */
[----:B------:R-:W-:Y:S01]  /*1030*/  FSETP.GEU.AND P0, PT, R26, 0.40999999642372131348, PT ;  /* 0x3ed1eb851a00780b */ /* 0x000fe20003f0e000 */
[----:B------:R-:W-:-:S03]  /*1040*/  @!P1 FADD R27, R27, R27 ;  /* 0x0000001b1b1b9221 */ /* 0x000fc60000000000 */
[----:B0-----:R-:W-:Y:S02]  /*1050*/  FSEL R18, R18, RZ, P0 ;  /* 0x000000ff12127208 */ /* 0x001fe40000000000 */
[----:B------:R-:W-:-:S03]  /*1060*/  FSETP.GT.AND P0, PT, R22, 128, PT ;  /* 0x430000001600780b */ /* 0x000fc60003f04000 */
[----:B------:R-:W-:Y:S01]  /*1070*/  FFMA.FTZ R29, -R18, 0.693145751953125, R21 ;  /* 0x3f317200121d7823 */ /* 0x000fe20000010115 */
[----:B------:R-:W-:-:S03]  /*1080*/  FSEL R26, R27, +INF , !P0 ;  /* 0x7f8000001b1a7808 */ /* 0x000fc60004000000 */
[----:B------:R-:W-:-:S04]  /*1090*/  FFMA.FTZ R27, -R18, 1.428606765330187045e-06, R29 ;  /* 0x35bfbe8e121b7823 */ /* 0x000fc8000001011d */
[----:B------:R-:W-:-:S04]  /*10a0*/  FFMA.FTZ R24, R27, R0, 0.0083824126049876213074 ;  /* 0x3c0956631b187423 */ /* 0x000fc80000010000 */
[----:B------:R-:W-:-:S04]  /*10b0*/  FFMA.FTZ R24, R27, R24, 0.041667830199003219604 ;  /* 0x3d2aabe31b187423 */ /* 0x000fc80000010018 */
[----:B------:R-:W-:Y:S01]  /*10c0*/  FFMA.FTZ R24, R27, R24, 0.16666397452354431152 ;  /* 0x3e2aa9f61b187423 */ /* 0x000fe20000010018 */
[----:B------:R-:W-:-:S03]  /*10d0*/  FSETP.NEU.AND P0, PT, R18, 128, PT ;  /* 0x430000001200780b */ /* 0x000fc60003f0d000 */
[----:B------:R-:W-:Y:S01]  /*10e0*/  FFMA.FTZ R24, R27, R24, 0.49999994039535522461 ;  /* 0x3efffffe1b187423 */ /* 0x000fe20000010018 */
[----:B------:R-:W-:-:S03]  /*10f0*/  FSETP.NEU.AND P2, PT, R19, RZ, PT ;  /* 0x000000ff1300720b */ /* 0x000fc60003f4d000 */
[----:B------:R-:W-:Y:S01]  /*1100*/  FMUL R24, R27, R24 ;  /* 0x000000181b187220 */ /* 0x000fe20000400000 */
[----:B------:R-:W-:-:S03]  /*1110*/  FSEL R18, R18, 127, P0 ;  /* 0x42fe000012127808 */ /* 0x000fc60000000000 */
[----:B------:R-:W-:Y:S02]  /*1120*/  FFMA.FTZ R27, R27, R24, R27 ;  /* 0x000000181b1b7223 */ /* 0x000fe4000001001b */
[----:B------:R-:W0:Y:S01]  /*1130*/  MUFU.EX2 R24, R18 ;  /* 0x0000001200187308 */ /* 0x000e220000000800 */
[----:B------:R-:W-:Y:S01]  /*1140*/  FSETP.GEU.AND P1, PT, R22, -25, PT ;  /* 0xc1c800001600780b */ /* 0x000fe20003f2e000 */
[----:B------:R-:W-:-:S03]  /*1150*/  FADD R22, R19, R19 ;  /* 0x0000001313167221 */ /* 0x000fc60000000000 */
[----:B------:R-:W-:Y:S01]  /*1160*/  @P2 FSEL R22, R26, -1, P1 ;  /* 0xbf8000001a162808 */ /* 0x000fe20000800000 */
[----:B------:R-:W-:Y:S01]  /*1170*/  FMUL R26, R23, 1.4426950216293334961 ;  /* 0x3fb8aa3b171a7820 */ /* 0x000fe20000400000 */
[----:B------:R-:W-:-:S04]  /*1180*/  FSETP.GT.AND P1, PT, R3, RZ, PT ;  /* 0x000000ff0300720b */ /* 0x000fc80003f24000 */
[----:B------:R-:W-:Y:S01]  /*1190*/  FSEL R8, R3, R8, P1 ;  /* 0x0000000803087208 */ /* 0x000fe20000800000 */
[----:B------:R-:W1:Y:S01]  /*11a0*/  FRND R26, R26 ;  /* 0x0000001a001a7307 */ /* 0x000e620000201000 */
[----:B0-----:R-:W-:-:S04]  /*11b0*/  FADD R3, R24, -1 ;  /* 0xbf80000018037421 */ /* 0x001fc80000000000 */
[----:B------:R-:W-:Y:S01]  /*11c0*/  FFMA.FTZ R3, R24, R27, R3 ;  /* 0x0000001b18037223 */ /* 0x000fe20000010003 */
[C---:B------:R-:W-:Y:S01]  /*11d0*/  FADD.FTZ R24, |R23|.reuse, -RZ ;  /* 0x800000ff17187221 */ /* 0x040fe20000010200 */
[C---:B------:R-:W-:Y:S02]  /*11e0*/  FSETP.GEU.AND P4, PT, R18.reuse, -25, PT ;  /* 0xc1c800001200780b */ /* 0x040fe40003f8e000 */
[----:B------:R-:W-:Y:S02]  /*11f0*/  FSETP.GT.AND P1, PT, R18, 128, PT ;  /* 0x430000001200780b */ /* 0x000fe40003f24000 */
[----:B------:R-:W-:Y:S01]  /*1200*/  FSETP.GEU.AND P2, PT, R24, 0.40999999642372131348, PT ;  /* 0x3ed1eb851800780b */ /* 0x000fe20003f4e000 */
[----:B------:R-:W-:-:S03]  /*1210*/  FMUL R18, R23, 1.4426950216293334961 ;  /* 0x3fb8aa3b17127820 */ /* 0x000fc60000400000 */
[----:B-1----:R-:W-:-:S03]  /*1220*/  FSEL R24, R26, RZ, P2 ;  /* 0x000000ff1a187208 */ /* 0x002fc60001000000 */
[----:B------:R-:W0:Y:S02]  /*1230*/  FRND R18, R18 ;  /* 0x0000001200127307 */ /* 0x000e240000201000 */
[----:B------:R-:W-:-:S04]  /*1240*/  FFMA.FTZ R27, -R24, 0.693145751953125, R23 ;  /* 0x3f317200181b7823 */ /* 0x000fc80000010117 */
[----:B------:R-:W-:Y:S01]  /*1250*/  FFMA.FTZ R27, -R24, 1.428606765330187045e-06, R27 ;  /* 0x35bfbe8e181b7823 */ /* 0x000fe2000001011b */
[----:B------:R-:W-:-:S05]  /*1260*/  FADD.FTZ R24, |R23|, -RZ ;  /* 0x800000ff17187221 */ /* 0x000fca0000010200 */
[----:B------:R-:W-:Y:S01]  /*1270*/  FSETP.GEU.AND P2, PT, R24, 0.40999999642372131348, PT ;  /* 0x3ed1eb851800780b */ /* 0x000fe20003f4e000 */
[----:B------:R-:W-:-:S03]  /*1280*/  FFMA.FTZ R24, R27, R0, 0.0083824126049876213074 ;  /* 0x3c0956631b187423 */ /* 0x000fc60000010000 */
[----:B0-----:R-:W-:Y:S01]  /*1290*/  FSEL R0, R18, RZ, P2 ;  /* 0x000000ff12007208 */ /* 0x001fe20001000000 */
[----:B------:R-:W-:-:S03]  /*12a0*/  FFMA.FTZ R24, R27, R24, 0.041667830199003219604 ;  /* 0x3d2aabe31b187423 */ /* 0x000fc60000010018 */
[----:B------:R-:W-:Y:S01]  /*12b0*/  FSETP.NEU.AND P2, PT, R0, 128, PT ;  /* 0x430000000000780b */ /* 0x000fe20003f4d000 */
[----:B------:R-:W-:-:S03]  /*12c0*/  FFMA.FTZ R24, R27, R24, 0.16666397452354431152 ;  /* 0x3e2aa9f61b187423 */ /* 0x000fc60000010018 */
[----:B------:R-:W-:Y:S01]  /*12d0*/  FSEL R0, R0, 127, P2 ;  /* 0x42fe000000007808 */ /* 0x000fe20001000000 */
[----:B------:R-:W-:Y:S01]  /*12e0*/  FFMA.FTZ R18, R27, R24, 0.49999994039535522461 ;  /* 0x3efffffe1b127423 */ /* 0x000fe20000010018 */
[----:B------:R-:W-:Y:S02]  /*12f0*/  FSETP.NEU.AND P3, PT, R21, RZ, PT ;  /* 0x000000ff1500720b */ /* 0x000fe40003f6d000 */
[----:B------:R-:W0:Y:S01]  /*1300*/  MUFU.EX2 R24, R0 ;  /* 0x0000000000187308 */ /* 0x000e220000000800 */
[----:B------:R-:W-:Y:S01]  /*1310*/  @!P0 FADD R3, R3, R3 ;  /* 0x0000000303038221 */ /* 0x000fe20000000000 */
[----:B------:R-:W-:-:S04]  /*1320*/  FMUL R18, R27, R18 ;  /* 0x000000121b127220 */ /* 0x000fc80000400000 */
[----:B------:R-:W-:Y:S01]  /*1330*/  FSEL R3, R3, +INF , !P1 ;  /* 0x7f80000003037808 */ /* 0x000fe20004800000 */
[----:B------:R-:W-:Y:S01]  /*1340*/  FFMA.FTZ R27, R27, R18, R27 ;  /* 0x000000121b1b7223 */ /* 0x000fe2000001001b */
[----:B------:R-:W-:-:S03]  /*1350*/  FADD R18, R21, R21 ;  /* 0x0000001515127221 */ /* 0x000fc60000000000 */
[----:B------:R-:W-:Y:S01]  /*1360*/  @P3 FSEL R18, R3, -1, P4 ;  /* 0xbf80000003123808 */ /* 0x000fe20002000000 */
[----:B0-----:R-:W-:-:S04]  /*1370*/  FADD R3, R24, -1 ;  /* 0xbf80000018037421 */ /* 0x001fc80000000000 */
[----:B------:R-:W-:Y:S02]  /*1380*/  FFMA.FTZ R3, R24, R27, R3 ;  /* 0x0000001b18037223 */ /* 0x000fe40000010003 */
[----:B------:R-:W0:Y:S01]  /*1390*/  LDC.64 R26, c[0x0][0x218] ;  /* 0x00008600ff1a7b82 */ /* 0x000e220000000a00 */
[----:B------:R-:W-:Y:S01]  /*13a0*/  FSETP.NEU.AND P4, PT, R23, RZ, PT ;  /* 0x000000ff1700720b */ /* 0x000fe20003f8d000 */
[----:B------:R-:W-:Y:S01]  /*13b0*/  @!P2 FADD R3, R3, R3 ;  /* 0x000000030303a221 */ /* 0x000fe20000000000 */
[C---:B------:R-:W-:Y:S02]  /*13c0*/  FSETP.GT.AND P0, PT, R0.reuse, 128, PT ;  /* 0x430000000000780b */ /* 0x040fe40003f04000 */
[----:B------:R-:W-:Y:S02]  /*13d0*/  FSETP.GEU.AND P1, PT, R0, -25, PT ;  /* 0xc1c800000000780b */ /* 0x000fe40003f2e000 */
[----:B------:R-:W-:Y:S02]  /*13e0*/  FSEL R0, R3, +INF , !P0 ;  /* 0x7f80000003007808 */ /* 0x000fe40004000000 */
[----:B------:R-:W-:-:S02]  /*13f0*/  FSETP.GT.AND P2, PT, R21, RZ, PT ;  /* 0x000000ff1500720b */ /* 0x000fc40003f44000 */
[----:B------:R-:W-:Y:S02]  /*1400*/  FSEL R0, R0, -1, P1 ;  /* 0xbf80000000007808 */ /* 0x000fe40000800000 */
[----:B------:R-:W-:Y:S01]  /*1410*/  FSETP.GT.AND P1, PT, R19, RZ, PT ;  /* 0x000000ff1300720b */ /* 0x000fe20003f24000 */
[C---:B------:R-:W-:Y:S01]  /*1420*/  @!P4 FADD R0, R23.reuse, R23 ;  /* 0x000000171700c221 */ /* 0x040fe20000000000 */
[----:B------:R-:W-:Y:S02]  /*1430*/  FSETP.GT.AND P3, PT, R20, RZ, PT ;  /* 0x000000ff1400720b */ /* 0x000fe40003f64000 */
[----:B------:R-:W-:Y:S02]  /*1440*/  FSETP.GT.AND P0, PT, R23, RZ, PT ;  /* 0x000000ff1700720b */ /* 0x000fe40003f04000 */
[----:B------:R-:W-:Y:S02]  /*1450*/  FSEL R22, R19, R22, P1 ;  /* 0x0000001613167208 */ /* 0x000fe40000800000 */
[----:B------:R-:W-:-:S02]  /*1460*/  FSEL R21, R21, R18, P2 ;  /* 0x0000001215157208 */ /* 0x000fc40001000000 */
[----:B------:R-:W-:Y:S01]  /*1470*/  FSEL R20, R20, R25, P3 ;  /* 0x0000001914147208 */ /* 0x000fe20001800000 */
[----:B0-----:R-:W-:Y:S01]  /*1480*/  IMAD.WIDE R2, R2, 0x4, R26 ;  /* 0x0000000402027825 */ /* 0x001fe200078e021a */
[----:B------:R-:W-:Y:S01]  /*1490*/  FSEL R23, R23, R0, P0 ;  /* 0x0000000017177208 */ /* 0x000fe20000000000 */
[----:B------:R-:W-:Y:S04]  /*14a0*/  STG.E.128 desc[UR4][R16.64], R4 ;  /* 0x0000000410007986 */ /* 0x000fe8000c101d04 */
[----:B------:R-:W-:Y:S04]  /*14b0*/  STG.E.128 desc[UR4][R16.64+0x800], R12 ;  /* 0x0008000c10007986 */ /* 0x000fe8000c101d04 */
[----:B------:R-:W-:Y:S04]  /*14c0*/  STG.E.128 desc[UR4][R2.64], R8 ;  /* 0x0000000802007986 */ /* 0x000fe8000c101d04 */
[----:B------:R-:W-:Y:S01]  /*14d0*/  STG.E.128 desc[UR4][R2.64+0x800], R20 ;  /* 0x0008001402007986 */ /* 0x000fe2000c101d04 */
[----:B------:R-:W-:Y:S05]  /*14e0*/  EXIT ;  /* 0x000000000000794d */ /* 0x000fea0003800000 */
.L_x_0:
[----:B------:R-:W-:-:S00]  /*14f0*/  BRA `(.L_x_0) ;  /* 0xfffffffc00fc7947 */ /* 0x000fc0000383ffff */
[----:B------:R-:W-:-:S00]  /*1500*/  NOP ;  /* 0x0000000000007918 */ /* 0x000fc00000000000 */
[----:B------:R-:W-:-:S00]  /*1510*/  NOP ;  /* 0x0000000000007918 */ /* 0x000fc00000000000 */
[----:B------:R-:W-:-:S00]  /*1520*/  NOP ;  /* 0x0000000000007918 */ /* 0x000fc00000000000 */
[----:B------:R-:W-:-:S00]  /*1530*/  NOP ;  /* 0x0000000000007918 */ /* 0x000fc00000000000 */
[----:B------:R-:W-:-:S00]  /*1540*/  NOP ;  /* 0x0000000000007918 */ /* 0x000fc00000000000 */
[----:B------:R-:W-:-:S00]  /*1550*/  NOP ;  /* 0x0000000000007918 */ /* 0x000fc00000000000 */
[----:B------:R-:W-:-:S00]  /*1560*/  NOP ;  /* 0x0000000000007918 */ /* 0x000fc00000000000 */
[----:B------:R-:W-:-:S00]  /*1570*/  NOP ;  /* 0x0000000000007918 */ /* 0x000fc00000000000 */
.L_x_1:


//--------------------- .nv.global.init           --------------------------
	.section	.nv.global.init,"aw",@progbits
.nv.global.init:
	.type		_$_str,@object
	.size		_$_str,(_$_str_$_2 - _$_str)
_$_str:
        /*0000*/ 	.byte	0x5f, 0x5f, 0x43, 0x55, 0x44, 0x41, 0x5f, 0x46, 0x54, 0x5a, 0x00
	.type		_$_str_$_2,@object
	.size		_$_str_$_2,(.L_1 - _$_str_$_2)
_$_str_$_2:
        /*000b*/ 	.byte	0x5f, 0x5f, 0x43, 0x55, 0x44, 0x41, 0x5f, 0x50, 0x52, 0x45, 0x43, 0x5f, 0x53, 0x51, 0x52, 0x54
        /*001b*/ 	.byte	0x00
.L_1:


//--------------------- .nv.constant0.triton_poi_fused__native_batch_norm_legit_no_training_convolution_elu_0 --------------------------
	.section	.nv.constant0.triton_poi_fused__native_batch_norm_legit_no_training_convolution_elu_0,"a",@progbits
	.sectionflags	@""
	.align	4
.nv.constant0.triton_poi_fused__native_batch_norm_legit_no_training_convolution_elu_0:
	.zero		588
